	.headerflags	@"EF_CUDA_TEXMODE_UNIFIED EF_CUDA_64BIT_ADDRESS EF_CUDA_ACCELERATORS EF_CUDA_SM90 EF_CUDA_VIRTUAL_SM(EF_CUDA_SM90)"
	.elftype	@"ET_EXEC"


//--------------------- .nv.info                  --------------------------
	.section	.nv.info,"",@"SHT_CUDA_INFO"
	.align	4


	//----- nvinfo : EIATTR_REGCOUNT
	.align		4
        /*0000*/ 	.byte	0x04, 0x2f
        /*0002*/ 	.short	(.L_1 - .L_0)
	.align		4
.L_0:
        /*0004*/ 	.word	index@(triton_poi_fused_6)
        /*0008*/ 	.word	0x0000001e


	//----- nvinfo : EIATTR_MIN_STACK_SIZE
	.align		4
.L_1:
        /*000c*/ 	.byte	0x04, 0x12
        /*000e*/ 	.short	(.L_3 - .L_2)
	.align		4
.L_2:
        /*0010*/ 	.word	index@(triton_poi_fused_6)
        /*0014*/ 	.word	0x00000000


	//----- nvinfo : EIATTR_FRAME_SIZE
	.align		4
.L_3:
        /*0018*/ 	.byte	0x04, 0x11
        /*001a*/ 	.short	(.L_5 - .L_4)
	.align		4
.L_4:
        /*001c*/ 	.word	index@(triton_poi_fused_6)
        /*0020*/ 	.word	0x00000000


	//----- nvinfo : EIATTR_MIN_STACK_SIZE
	.align		4
.L_5:
        /*0024*/ 	.byte	0x04, 0x12
        /*0026*/ 	.short	(.L_7 - .L_6)
	.align		4
.L_6:
        /*0028*/ 	.word	index@(triton_poi_fused_6)
        /*002c*/ 	.word	0x00000000
.L_7:


//--------------------- .nv.info.triton_poi_fused_6 --------------------------
	.section	.nv.info.triton_poi_fused_6,"",@"SHT_CUDA_INFO"
	.sectionflags	@""
	.align	4


	//----- nvinfo : EIATTR_CUDA_API_VERSION
	.align		4
        /*0000*/ 	.byte	0x04, 0x37
        /*0002*/ 	.short	(.L_9 - .L_8)
.L_8:
        /*0004*/ 	.word	0x0000007c


	//----- nvinfo : EIATTR_KPARAM_INFO
	.align		4
.L_9:
        /*0008*/ 	.byte	0x04, 0x17
        /*000a*/ 	.short	(.L_11 - .L_10)
.L_10:
        /*000c*/ 	.word	0x00000000
        /*0010*/ 	.short	0x0003
        /*0012*/ 	.short	0x0014
        /*0014*/ 	.byte	0x00, 0xf0, 0x11, 0x00


	//----- nvinfo : EIATTR_KPARAM_INFO
	.align		4
.L_11:
        /*0018*/ 	.byte	0x04, 0x17
        /*001a*/ 	.short	(.L_13 - .L_12)
.L_12:
        /*001c*/ 	.word	0x00000000
        /*0020*/ 	.short	0x0002
        /*0022*/ 	.short	0x0010
        /*0024*/ 	.byte	0x00, 0xf0, 0x11, 0x00


	//----- nvinfo : EIATTR_KPARAM_INFO
	.align		4
.L_13:
        /*0028*/ 	.byte	0x04, 0x17
        /*002a*/ 	.short	(.L_15 - .L_14)
.L_14:
        /*002c*/ 	.word	0x00000000
        /*0030*/ 	.short	0x0001
        /*0032*/ 	.short	0x0008
        /*0034*/ 	.byte	0x00, 0xf4, 0x21, 0x00


	//----- nvinfo : EIATTR_KPARAM_INFO
	.align		4
.L_15:
        /*0038*/ 	.byte	0x04, 0x17
        /*003a*/ 	.short	(.L_17 - .L_16)
.L_16:
        /*003c*/ 	.word	0x00000000
        /*0040*/ 	.short	0x0000
        /*0042*/ 	.short	0x0000
        /*0044*/ 	.byte	0x00, 0xf4, 0x21, 0x00


	//----- nvinfo : EIATTR_SPARSE_MMA_MASK
	.align		4
.L_17:
        /*0048*/ 	.byte	0x03, 0x50
        /*004a*/ 	.short	0x0000


	//----- nvinfo : EIATTR_MAXREG_COUNT
	.align		4
        /*004c*/ 	.byte	0x03, 0x1b
        /*004e*/ 	.short	0x00ff


	//----- nvinfo : EIATTR_EXIT_INSTR_OFFSETS
	.align		4
        /*0050*/ 	.byte	0x04, 0x1c
        /*0052*/ 	.short	(.L_19 - .L_18)


	//   ....[0]....
.L_18:
        /*0054*/ 	.word	0x00000690


	//   ....[1]....
        /*0058*/ 	.word	0x000006e0


	//----- nvinfo : EIATTR_REQNTID
	.align		4
.L_19:
        /*005c*/ 	.byte	0x04, 0x10
        /*005e*/ 	.short	(.L_21 - .L_20)
.L_20:
        /*0060*/ 	.word	0x00000080
        /*0064*/ 	.word	0x00000001
        /*0068*/ 	.word	0x00000001


	//----- nvinfo : EIATTR_CBANK_PARAM_SIZE
	.align		4
.L_21:
        /*006c*/ 	.byte	0x03, 0x19
        /*006e*/ 	.short	0x0018


	//----- nvinfo : EIATTR_PARAM_CBANK
	.align		4
        /*0070*/ 	.byte	0x04, 0x0a
        /*0072*/ 	.short	(.L_23 - .L_22)
	.align		4
.L_22:
        /*0074*/ 	.word	index@(.nv.constant0.triton_poi_fused_6)
        /*0078*/ 	.short	0x0210
        /*007a*/ 	.short	0x0018


	//----- nvinfo : EIATTR_SW_WAR
	.align		4
.L_23:
        /*007c*/ 	.byte	0x04, 0x36
        /*007e*/ 	.short	(.L_25 - .L_24)
.L_24:
        /*0080*/ 	.word	0x00000008
.L_25:


//--------------------- .nv.callgraph             --------------------------
	.section	.nv.callgraph,"",@"SHT_CUDA_CALLGRAPH"
	.align	4
	.sectionentsize	8
	.align		4
        /*0000*/ 	.word	0x00000000
	.align		4
        /*0004*/ 	.word	0xffffffff
	.align		4
        /*0008*/ 	.word	0x00000000
	.align		4
        /*000c*/ 	.word	0xfffffffe
	.align		4
        /*0010*/ 	.word	0x00000000
	.align		4
        /*0014*/ 	.word	0xfffffffd
	.align		4
        /*0018*/ 	.word	0x00000000
	.align		4
        /*001c*/ 	.word	0xfffffffc


//--------------------- .text.triton_poi_fused_6  --------------------------
	.section	.text.triton_poi_fused_6,"ax",@progbits
	.sectionflags	@"SHF_BARRIERS=1"
	.align	128
        .global         triton_poi_fused_6
        .type           triton_poi_fused_6,@function
        .size           triton_poi_fused_6,(.L_x_1 - triton_poi_fused_6)
        .other          triton_poi_fused_6,@"STO_CUDA_ENTRY STV_DEFAULT"
triton_poi_fused_6:
.text.triton_poi_fused_6:
[----:B------:R-:W0:Y:S01]  /*0000*/  LDC R1, c[0x0][0x28] ;  /* 0x00000a00ff017b82 */ /* 0x000e220000000800 */
[----:B------:R-:W1:Y:S07]  /*0010*/  S2R R15, SR_CTAID.X ;  /* 0x00000000000f7919 */ /* 0x000e6e0000002500 */
[----:B------:R-:W2:Y:S01]  /*0020*/  LDC.64 R16, c[0x0][0x210] ;  /* 0x00008400ff107b82 */ /* 0x000ea20000000a00 */
[----:B------:R-:W-:Y:S01]  /*0030*/  IMAD.MOV.U32 R14, RZ, RZ, RZ ;  /* 0x000000ffff0e7224 */ /* 0x000fe200078e00ff */
[----:B------:R-:W-:Y:S01]  /*0040*/  ULDC.64 UR6, c[0x0][0x208] ;  /* 0x0000820000067ab9 */ /* 0x000fe20000000a00 */
[----:B------:R-:W3:Y:S01]  /*0050*/  S2R R18, SR_TID.X ;  /* 0x0000000000127919 */ /* 0x000ee20000002100 */
[----:B------:R-:W4:Y:S01]  /*0060*/  S2R R19, SR_CTAID.Y ;  /* 0x0000000000137919 */ /* 0x000f220000002600 */
[----:B-1----:R-:W-:Y:S01]  /*0070*/  IMAD.SHL.U32 R15, R15, 0x10, RZ ;  /* 0x000000100f0f7824 */ /* 0x002fe200078e00ff */
[----:B---3--:R-:W-:-:S04]  /*0080*/  SHF.R.U32.HI R0, RZ, 0x4, R18 ;  /* 0x00000004ff007819 */ /* 0x008fc80000011612 */
[----:B------:R-:W-:Y:S01]  /*0090*/  LOP3.LUT R4, R15, 0xf, R18, 0xf8, !PT ;  /* 0x0000000f0f047812 */ /* 0x000fe200078ef812 */
[----:B----4-:R-:W-:Y:S01]  /*00a0*/  IMAD.SHL.U32 R19, R19, 0x40, RZ ;  /* 0x0000004013137824 */ /* 0x010fe200078e00ff */
[----:B------:R-:W-:Y:S02]  /*00b0*/  SGXT.U32 R0, R0, 0x3 ;  /* 0x000000030000781a */ /* 0x000fe40000000000 */
[----:B------:R-:W-:Y:S02]  /*00c0*/  ISETP.GE.AND P0, PT, R4, 0x9, PT ;  /* 0x000000090400780c */ /* 0x000fe40003f06270 */
[----:B------:R-:W-:Y:S02]  /*00d0*/  LOP3.LUT R3, R19, 0x8, R0, 0xfe, !PT ;  /* 0x0000000813037812 */ /* 0x000fe400078efe00 */
[----:B------:R-:W-:Y:S02]  /*00e0*/  LOP3.LUT R2, R19, R0, RZ, 0xfc, !PT ;  /* 0x0000000013027212 */ /* 0x000fe400078efcff */
[C---:B------:R-:W-:Y:S01]  /*00f0*/  ISETP.LT.AND P2, PT, R3.reuse, 0x9610, !P0 ;  /* 0x000096100300780c */ /* 0x040fe20004741270 */
[--C-:B------:R-:W-:Y:S01]  /*0100*/  IMAD R3, R3, 0x9, R4.reuse ;  /* 0x0000000903037824 */ /* 0x100fe200078e0204 */
[----:B------:R-:W-:Y:S01]  /*0110*/  LOP3.LUT R6, R19, 0x10, R0, 0xfe, !PT ;  /* 0x0000001013067812 */ /* 0x000fe200078efe00 */
[----:B------:R-:W-:Y:S01]  /*0120*/  IMAD R5, R2, 0x9, R4 ;  /* 0x0000000902057824 */ /* 0x000fe200078e0204 */
[----:B------:R-:W-:-:S02]  /*0130*/  LOP3.LUT R7, R19, 0x18, R0, 0xfe, !PT ;  /* 0x0000001813077812 */ /* 0x000fc400078efe00 */
[----:B------:R-:W-:Y:S01]  /*0140*/  ISETP.LT.AND P1, PT, R2, 0x9610, !P0 ;  /* 0x000096100200780c */ /* 0x000fe20004721270 */
[----:B--2---:R-:W-:Y:S01]  /*0150*/  IMAD.WIDE R2, R3, 0x4, R16 ;  /* 0x0000000403027825 */ /* 0x004fe200078e0210 */
[----:B------:R-:W-:Y:S02]  /*0160*/  ISETP.LT.AND P6, PT, R6, 0x9610, !P0 ;  /* 0x000096100600780c */ /* 0x000fe400047c1270 */
[----:B------:R-:W-:Y:S02]  /*0170*/  LOP3.LUT R8, R19, 0x20, R0, 0xfe, !PT ;  /* 0x0000002013087812 */ /* 0x000fe400078efe00 */
[----:B------:R-:W-:Y:S01]  /*0180*/  ISETP.LT.AND P5, PT, R7, 0x9610, !P0 ;  /* 0x000096100700780c */ /* 0x000fe200047a1270 */
[----:B------:R1:W2:Y:S01]  /*0190*/  @P2 LDG.E.EL R14, desc[UR6][R2.64] ;  /* 0x00000006020e2981 */ /* 0x0002a2000c2e1900 */
[----:B------:R-:W-:Y:S02]  /*01a0*/  LOP3.LUT R4, R19, 0x28, R0, 0xfe, !PT ;  /* 0x0000002813047812 */ /* 0x000fe400078efe00 */
[----:B------:R-:W-:-:S02]  /*01b0*/  LOP3.LUT R6, R19, 0x30, R0, 0xfe, !PT ;  /* 0x0000003013067812 */ /* 0x000fc400078efe00 */
[----:B------:R-:W-:Y:S02]  /*01c0*/  LOP3.LUT R7, R19, 0x38, R0, 0xfe, !PT ;  /* 0x0000003813077812 */ /* 0x000fe400078efe00 */
[----:B------:R-:W-:Y:S02]  /*01d0*/  ISETP.LT.AND P4, PT, R8, 0x9610, !P0 ;  /* 0x000096100800780c */ /* 0x000fe40004781270 */
[----:B------:R-:W-:Y:S02]  /*01e0*/  ISETP.LT.AND P3, PT, R4, 0x9610, !P0 ;  /* 0x000096100400780c */ /* 0x000fe40004761270 */
[----:B------:R-:W-:Y:S02]  /*01f0*/  ISETP.LT.AND P2, PT, R6, 0x9610, !P0 ;  /* 0x000096100600780c */ /* 0x000fe40004741270 */
[----:B------:R-:W-:Y:S01]  /*0200*/  ISETP.LT.AND P0, PT, R7, 0x9610, !P0 ;  /* 0x000096100700780c */ /* 0x000fe20004701270 */
[C---:B------:R-:W-:Y:S02]  /*0210*/  VIADD R7, R5.reuse, 0x90 ;  /* 0x0000009005077836 */ /* 0x040fe40000000000 */
[----:B------:R-:W-:-:S02]  /*0220*/  VIADD R9, R5, 0xd8 ;  /* 0x000000d805097836 */ /* 0x000fc40000000000 */
[C---:B------:R-:W-:Y:S02]  /*0230*/  VIADD R11, R5.reuse, 0x120 ;  /* 0x00000120050b7836 */ /* 0x040fe40000000000 */
[C---:B------:R-:W-:Y:S02]  /*0240*/  VIADD R13, R5.reuse, 0x168 ;  /* 0x00000168050d7836 */ /* 0x040fe40000000000 */
[C---:B------:R-:W-:Y:S02]  /*0250*/  VIADD R23, R5.reuse, 0x1b0 ;  /* 0x000001b005177836 */ /* 0x040fe40000000000 */
[C---:B------:R-:W-:Y:S02]  /*0260*/  VIADD R25, R5.reuse, 0x1f8 ;  /* 0x000001f805197836 */ /* 0x040fe40000000000 */
[----:B-1----:R-:W-:-:S04]  /*0270*/  IMAD.WIDE R2, R5, 0x4, R16 ;  /* 0x0000000405027825 */ /* 0x002fc800078e0210 */
[----:B------:R-:W-:-:S04]  /*0280*/  IMAD.WIDE R4, R7, 0x4, R16 ;  /* 0x0000000407047825 */ /* 0x000fc800078e0210 */
[----:B------:R-:W-:-:S04]  /*0290*/  IMAD.WIDE R6, R9, 0x4, R16 ;  /* 0x0000000409067825 */ /* 0x000fc800078e0210 */
[----:B------:R-:W-:Y:S01]  /*02a0*/  IMAD.WIDE R8, R11, 0x4, R16 ;  /* 0x000000040b087825 */ /* 0x000fe200078e0210 */
[----:B------:R-:W-:-:S03]  /*02b0*/  CS2R R20, SRZ ;  /* 0x0000000000147805 */ /* 0x000fc6000001ff00 */
[----:B------:R-:W-:-:S03]  /*02c0*/  IMAD.WIDE R10, R13, 0x4, R16 ;  /* 0x000000040d0a7825 */ /* 0x000fc600078e0210 */
[----:B------:R1:W3:Y:S01]  /*02d0*/  @P6 LDG.E.EL R20, desc[UR6][R4.64] ;  /* 0x0000000604146981 */ /* 0x0002e2000c2e1900 */
[--C-:B------:R-:W-:Y:S01]  /*02e0*/  IMAD.WIDE R12, R23, 0x4, R16.reuse ;  /* 0x00000004170c7825 */ /* 0x100fe200078e0210 */
[----:B------:R-:W-:Y:S02]  /*02f0*/  CS2R R22, SRZ ;  /* 0x0000000000167805 */ /* 0x000fe4000001ff00 */
[----:B------:R-:W4:Y:S01]  /*0300*/  @P5 LDG.E.EL R21, desc[UR6][R6.64] ;  /* 0x0000000606155981 */ /* 0x000f22000c2e1900 */
[----:B------:R-:W-:Y:S01]  /*0310*/  IMAD.WIDE R16, R25, 0x4, R16 ;  /* 0x0000000419107825 */ /* 0x000fe200078e0210 */
[----:B------:R-:W-:Y:S02]  /*0320*/  CS2R R24, SRZ ;  /* 0x0000000000187805 */ /* 0x000fe4000001ff00 */
[----:B------:R-:W5:Y:S01]  /*0330*/  @P4 LDG.E.EL R22, desc[UR6][R8.64] ;  /* 0x0000000608164981 */ /* 0x000f62000c2e1900 */
[----:B------:R-:W-:-:S03]  /*0340*/  IMAD.MOV.U32 R26, RZ, RZ, RZ ;  /* 0x000000ffff1a7224 */ /* 0x000fc600078e00ff */
[----:B------:R-:W5:Y:S04]  /*0350*/  @P3 LDG.E.EL R24, desc[UR6][R10.64] ;  /* 0x000000060a183981 */ /* 0x000f68000c2e1900 */
[----:B------:R1:W5:Y:S04]  /*0360*/  @P2 LDG.E.EL R23, desc[UR6][R12.64] ;  /* 0x000000060c172981 */ /* 0x000368000c2e1900 */
[----:B------:R1:W5:Y:S04]  /*0370*/  @P1 LDG.E.EL R26, desc[UR6][R2.64] ;  /* 0x00000006021a1981 */ /* 0x000368000c2e1900 */
[----:B------:R-:W5:Y:S01]  /*0380*/  @P0 LDG.E.EL R25, desc[UR6][R16.64] ;  /* 0x0000000610190981 */ /* 0x000f62000c2e1900 */
[----:B------:R-:W1:Y:S01]  /*0390*/  S2R R27, SR_TID.X ;  /* 0x00000000001b7919 */ /* 0x000e620000002100 */
[----:B------:R-:W1:Y:S01]  /*03a0*/  S2UR UR5, SR_CgaCtaId ;  /* 0x00000000000579c3 */ /* 0x000e620000008800 */
[----:B------:R-:W-:Y:S01]  /*03b0*/  UMOV UR4, 0x400 ;  /* 0x0000040000047882 */ /* 0x000fe20000000000 */
[----:B-1----:R-:W-:Y:S01]  /*03c0*/  IMAD.SHL.U32 R4, R27, 0x40, RZ ;  /* 0x000000401b047824 */ /* 0x002fe200078e00ff */
[----:B------:R-:W-:-:S04]  /*03d0*/  SHF.R.U32.HI R5, RZ, 0x4, R27 ;  /* 0x00000004ff057819 */ /* 0x000fc8000001161b */
[----:B------:R-:W-:Y:S02]  /*03e0*/  SGXT.U32 R5, R5, 0x3 ;  /* 0x000000030505781a */ /* 0x000fe40000000000 */
[----:B------:R-:W-:Y:S01]  /*03f0*/  LOP3.LUT R4, R4, 0x3c0, RZ, 0xc0, !PT ;  /* 0x000003c004047812 */ /* 0x000fe200078ec0ff */
[----:B0-----:R-:W-:-:S03]  /*0400*/  UPRMT UR4, UR5, 0x654, UR4 ;  /* 0x0000065405047896 */ /* 0x001fc60008000004 */
[----:B------:R-:W-:-:S04]  /*0410*/  LOP3.LUT R5, R4, R5, RZ, 0xfc, !PT ;  /* 0x0000000504057212 */ /* 0x000fc800078efcff */
[----:B------:R-:W-:-:S04]  /*0420*/  LEA.HI R5, R4, R5, RZ, 0x1c ;  /* 0x0000000504057211 */ /* 0x000fc800078fe0ff */
[----:B------:R-:W-:Y:S01]  /*0430*/  LEA R13, R5, UR4, 0x2 ;  /* 0x00000004050d7c11 */ /* 0x000fe2000f8e10ff */
[----:B------:R-:W-:Y:S01]  /*0440*/  IMAD.SHL.U32 R8, R27, 0x4, RZ ;  /* 0x000000041b087824 */ /* 0x000fe200078e00ff */
[----:B------:R-:W-:-:S04]  /*0450*/  SHF.R.U32.HI R2, RZ, 0x2, R27 ;  /* 0x00000002ff027819 */ /* 0x000fc8000001161b */
[----:B------:R-:W-:Y:S02]  /*0460*/  LOP3.LUT R8, R8, 0x1fc, RZ, 0xc0, !PT ;  /* 0x000001fc08087812 */ /* 0x000fe400078ec0ff */
[----:B------:R-:W-:-:S05]  /*0470*/  LOP3.LUT R3, R2, 0x1c, RZ, 0xc0, !PT ;  /* 0x0000001c02037812 */ /* 0x000fca00078ec0ff */
[----:B------:R-:W-:-:S05]  /*0480*/  IMAD.IADD R3, R8, 0x1, R3 ;  /* 0x0000000108037824 */ /* 0x000fca00078e0203 */
[----:B------:R-:W-:Y:S01]  /*0490*/  LEA R4, R3, UR4, 0x2 ;  /* 0x0000000403047c11 */ /* 0x000fe2000f8e10ff */
[----:B------:R-:W-:Y:S01]  /*04a0*/  IMAD.SHL.U32 R18, R18, 0x4, RZ ;  /* 0x0000000412127824 */ /* 0x000fe200078e00ff */
[----:B------:R-:W0:Y:S04]  /*04b0*/  LDC.64 R2, c[0x0][0x218] ;  /* 0x00008600ff027b82 */ /* 0x000e280000000a00 */
[----:B------:R-:W-:-:S05]  /*04c0*/  LOP3.LUT R18, R19, 0x3c, R18, 0xf8, !PT ;  /* 0x0000003c13127812 */ /* 0x000fca00078ef812 */
[----:B------:R-:W-:-:S05]  /*04d0*/  IMAD.HI R9, R18, 0x5397829d, RZ ;  /* 0x5397829d12097827 */ /* 0x000fca00078e02ff */
[----:B------:R-:W-:-:S04]  /*04e0*/  SHF.R.U32.HI R10, RZ, 0x1f, R9 ;  /* 0x0000001fff0a7819 */ /* 0x000fc80000011609 */
[----:B------:R-:W-:Y:S02]  /*04f0*/  LEA.HI.SX32 R11, R9, R10, 0x1a ;  /* 0x0000000a090b7211 */ /* 0x000fe400078fd2ff */
[----:B------:R-:W-:Y:S02]  /*0500*/  LOP3.LUT R10, R8, 0x200, RZ, 0xfc, !PT ;  /* 0x00000200080a7812 */ /* 0x000fe400078efcff */
[----:B------:R-:W-:Y:S01]  /*0510*/  ISETP.GE.AND P0, PT, R18, 0x9610, PT ;  /* 0x000096101200780c */ /* 0x000fe20003f06270 */
[----:B------:R-:W-:Y:S01]  /*0520*/  IMAD R18, R11, -0xc4, R18 ;  /* 0xffffff3c0b127824 */ /* 0x000fe200078e0212 */
[----:B------:R-:W-:Y:S02]  /*0530*/  LOP3.LUT R9, R15, R0, RZ, 0xfc, !PT ;  /* 0x000000000f097212 */ /* 0x000fe400078efcff */
[----:B------:R-:W-:Y:S02]  /*0540*/  LOP3.LUT R0, R15, 0x8, R0, 0xfe, !PT ;  /* 0x000000080f007812 */ /* 0x000fe400078efe00 */
[----:B------:R-:W-:Y:S01]  /*0550*/  SHF.R.U32.HI R10, RZ, 0x4, R10 ;  /* 0x00000004ff0a7819 */ /* 0x000fe2000001160a */
[----:B------:R-:W-:Y:S01]  /*0560*/  IMAD R18, R11, 0x6e4, R18 ;  /* 0x000006e40b127824 */ /* 0x000fe200078e0212 */
[----:B------:R-:W-:-:S02]  /*0570*/  ISETP.LT.AND P1, PT, R9, 0x9, !P0 ;  /* 0x000000090900780c */ /* 0x000fc40004721270 */
[----:B------:R-:W-:Y:S02]  /*0580*/  ISETP.LT.AND P0, PT, R0, 0x9, !P0 ;  /* 0x000000090000780c */ /* 0x000fe40004701270 */
[----:B------:R-:W-:Y:S01]  /*0590*/  LOP3.LUT R11, R10, 0x3c, RZ, 0xc0, !PT ;  /* 0x0000003c0a0b7812 */ /* 0x000fe200078ec0ff */
[----:B------:R-:W-:-:S04]  /*05a0*/  IMAD R9, R9, 0xc4, R18 ;  /* 0x000000c409097824 */ /* 0x000fc800078e0212 */
[----:B------:R-:W-:Y:S02]  /*05b0*/  IMAD.IADD R11, R8, 0x1, R11 ;  /* 0x00000001080b7824 */ /* 0x000fe400078e020b */
[----:B0-----:R-:W-:-:S03]  /*05c0*/  IMAD.WIDE R8, R9, 0x4, R2 ;  /* 0x0000000409087825 */ /* 0x001fc600078e0202 */
[----:B------:R-:W-:Y:S01]  /*05d0*/  LEA R11, R11, UR4, 0x2 ;  /* 0x000000040b0b7c11 */ /* 0x000fe2000f8e10ff */
[----:B--2---:R-:W-:Y:S04]  /*05e0*/  STS [R13+0x20], R14 ;  /* 0x0000200e0d007388 */ /* 0x004fe80000000800 */
[----:B---3--:R-:W-:Y:S04]  /*05f0*/  STS [R13+0x40], R20 ;  /* 0x000040140d007388 */ /* 0x008fe80000000800 */
[----:B----4-:R-:W-:Y:S04]  /*0600*/  STS [R13+0x60], R21 ;  /* 0x000060150d007388 */ /* 0x010fe80000000800 */
[----:B-----5:R-:W-:Y:S04]  /*0610*/  STS [R13+0x80], R22 ;  /* 0x000080160d007388 */ /* 0x020fe80000000800 */
[----:B------:R-:W-:Y:S04]  /*0620*/  STS [R13+0xa0], R24 ;  /* 0x0000a0180d007388 */ /* 0x000fe80000000800 */
[----:B------:R-:W-:Y:S04]  /*0630*/  STS [R13+0xc0], R23 ;  /* 0x0000c0170d007388 */ /* 0x000fe80000000800 */
[----:B------:R-:W-:Y:S04]  /*0640*/  STS [R13], R26 ;  /* 0x0000001a0d007388 */ /* 0x000fe80000000800 */
[----:B------:R-:W-:Y:S01]  /*0650*/  STS [R13+0xe0], R25 ;  /* 0x0000e0190d007388 */ /* 0x000fe20000000800 */
[----:B------:R-:W-:Y:S06]  /*0660*/  BAR.SYNC.DEFER_BLOCKING 0x0 ;  /* 0x0000000000007b1d */ /* 0x000fec0000010000 */
[----:B------:R-:W0:Y:S04]  /*0670*/  LDS.128 R4, [R4] ;  /* 0x0000000004047984 */ /* 0x000e280000000c00 */
[----:B0-----:R0:W-:Y:S02]  /*0680*/  @P1 STG.E.128 desc[UR6][R8.64], R4 ;  /* 0x0000000408001986 */ /* 0x0011e4000c101d06 */
[----:B0-----:R-:W-:Y:S05]  /*0690*/  @!P0 EXIT ;  /* 0x000000000000894d */ /* 0x001fea0003800000 */
[----:B0-----:R-:W0:Y:S01]  /*06a0*/  LDS.128 R8, [R11+0x800] ;  /* 0x000800000b087984 */ /* 0x001e220000000c00 */
[----:B------:R-:W-:-:S04]  /*06b0*/  IMAD R5, R0, 0xc4, R18 ;  /* 0x000000c400057824 */ /* 0x000fc800078e0212 */
[----:B------:R-:W-:-:S05]  /*06c0*/  IMAD.WIDE R2, R5, 0x4, R2 ;  /* 0x0000000405027825 */ /* 0x000fca00078e0202 */
[----:B0-----:R-:W-:Y:S01]  /*06d0*/  STG.E.128 desc[UR6][R2.64], R8 ;  /* 0x0000000802007986 */ /* 0x001fe2000c101d06 */
[----:B------:R-:W-:Y:S05]  /*06e0*/  EXIT ;  /* 0x000000000000794d */ /* 0x000fea0003800000 */
.L_x_0:
[----:B------:R-:W-:-:S00]  /*06f0*/  BRA `(.L_x_0) ;  /* 0xfffffffc00fc7947 */ /* 0x000fc0000383ffff */
[----:B------:R-:W-:-:S00]  /*0700*/  NOP ;  /* 0x0000000000007918 */ /* 0x000fc00000000000 */
[----:B------:R-:W-:-:S00]  /*0710*/  NOP ;  /* 0x0000000000007918 */ /* 0x000fc00000000000 */
[----:B------:R-:W-:-:S00]  /*0720*/  NOP ;  /* 0x0000000000007918 */ /* 0x000fc00000000000 */
[----:B------:R-:W-:-:S00]  /*0730*/  NOP ;  /* 0x0000000000007918 */ /* 0x000fc00000000000 */
[----:B------:R-:W-:-:S00]  /*0740*/  NOP ;  /* 0x0000000000007918 */ /* 0x000fc00000000000 */
[----:B------:R-:W-:-:S00]  /*0750*/  NOP ;  /* 0x0000000000007918 */ /* 0x000fc00000000000 */
[----:B------:R-:W-:-:S00]  /*0760*/  NOP ;  /* 0x0000000000007918 */ /* 0x000fc00000000000 */
[----:B------:R-:W-:-:S00]  /*0770*/  NOP ;  /* 0x0000000000007918 */ /* 0x000fc00000000000 */
.L_x_1:


//--------------------- .nv.shared.triton_poi_fused_6 --------------------------
	.section	.nv.shared.triton_poi_fused_6,"aw",@nobits
	.sectionflags	@""
	.align	16
	.zero		1024


//--------------------- .nv.constant0.triton_poi_fused_6 --------------------------
	.section	.nv.constant0.triton_poi_fused_6,"a",@progbits
	.sectionflags	@""
	.align	4
.nv.constant0.triton_poi_fused_6:
	.zero		552
